//
// Generated by NVIDIA NVVM Compiler
//
// Compiler Build ID: CL-36424714
// Cuda compilation tools, release 13.0, V13.0.88
// Based on NVVM 20.0.0
//

.version 9.0
.target sm_100
.address_size 64

	// .globl	_Z10get_coeffsP4int2P6float3S2_PfS3_i

.visible .entry _Z10get_coeffsP4int2P6float3S2_PfS3_i(
	.param .u64 .ptr .align 1 _Z10get_coeffsP4int2P6float3S2_PfS3_i_param_0,
	.param .u64 .ptr .align 1 _Z10get_coeffsP4int2P6float3S2_PfS3_i_param_1,
	.param .u64 .ptr .align 1 _Z10get_coeffsP4int2P6float3S2_PfS3_i_param_2,
	.param .u64 .ptr .align 1 _Z10get_coeffsP4int2P6float3S2_PfS3_i_param_3,
	.param .u64 .ptr .align 1 _Z10get_coeffsP4int2P6float3S2_PfS3_i_param_4,
	.param .u32 _Z10get_coeffsP4int2P6float3S2_PfS3_i_param_5
)
{
	.reg .pred 	%p<2>;
	.reg .b32 	%r<8>;
	.reg .b32 	%f<47>;
	.reg .b64 	%rd<20>;

	ld.param.u64 	%rd1, [_Z10get_coeffsP4int2P6float3S2_PfS3_i_param_0];
	ld.param.u64 	%rd2, [_Z10get_coeffsP4int2P6float3S2_PfS3_i_param_1];
	ld.param.u64 	%rd3, [_Z10get_coeffsP4int2P6float3S2_PfS3_i_param_2];
	ld.param.u64 	%rd4, [_Z10get_coeffsP4int2P6float3S2_PfS3_i_param_3];
	ld.param.u64 	%rd5, [_Z10get_coeffsP4int2P6float3S2_PfS3_i_param_4];
	ld.param.u32 	%r2, [_Z10get_coeffsP4int2P6float3S2_PfS3_i_param_5];
	mov.u32 	%r3, %tid.x;
	mov.u32 	%r4, %ctaid.x;
	mov.u32 	%r5, %ntid.x;
	mad.lo.s32 	%r1, %r4, %r5, %r3;
	setp.ge.s32 	%p1, %r1, %r2;
	@%p1 bra 	$L__BB0_2;
	cvta.to.global.u64 	%rd6, %rd1;
	cvta.to.global.u64 	%rd7, %rd2;
	cvta.to.global.u64 	%rd8, %rd3;
	cvta.to.global.u64 	%rd9, %rd4;
	cvta.to.global.u64 	%rd10, %rd5;
	mul.wide.s32 	%rd11, %r1, 8;
	add.s64 	%rd12, %rd6, %rd11;
	ld.global.v2.u32 	{%r6, %r7}, [%rd12];
	mul.wide.s32 	%rd13, %r6, 12;
	add.s64 	%rd14, %rd7, %rd13;
	ld.global.f32 	%f1, [%rd14];
	ld.global.f32 	%f2, [%rd14+4];
	ld.global.f32 	%f3, [%rd14+8];
	mul.wide.s32 	%rd15, %r7, 12;
	add.s64 	%rd16, %rd7, %rd15;
	ld.global.f32 	%f4, [%rd16];
	ld.global.f32 	%f5, [%rd16+4];
	ld.global.f32 	%f6, [%rd16+8];
	ld.global.f32 	%f7, [%rd8];
	ld.global.f32 	%f8, [%rd8+4];
	ld.global.f32 	%f9, [%rd8+8];
	sub.f32 	%f10, %f1, %f4;
	sub.f32 	%f11, %f2, %f5;
	mul.f32 	%f12, %f11, %f11;
	fma.rn.f32 	%f13, %f10, %f10, %f12;
	sub.f32 	%f14, %f3, %f6;
	fma.rn.f32 	%f15, %f14, %f14, %f13;
	sqrt.rn.f32 	%f16, %f15;
	sub.f32 	%f17, %f7, %f4;
	sub.f32 	%f18, %f8, %f5;
	mul.f32 	%f19, %f18, %f18;
	fma.rn.f32 	%f20, %f17, %f17, %f19;
	sub.f32 	%f21, %f9, %f6;
	fma.rn.f32 	%f22, %f21, %f21, %f20;
	sqrt.rn.f32 	%f23, %f22;
	sub.f32 	%f24, %f7, %f1;
	sub.f32 	%f25, %f8, %f2;
	mul.f32 	%f26, %f25, %f25;
	fma.rn.f32 	%f27, %f24, %f24, %f26;
	sub.f32 	%f28, %f9, %f3;
	fma.rn.f32 	%f29, %f28, %f28, %f27;
	sqrt.rn.f32 	%f30, %f29;
	mul.f32 	%f31, %f16, %f16;
	mul.f32 	%f32, %f23, %f23;
	sub.f32 	%f33, %f31, %f32;
	mul.f32 	%f34, %f30, %f30;
	sub.f32 	%f35, %f33, %f34;
	mul.f32 	%f36, %f35, 0fBF000000;
	mul.f32 	%f37, %f23, %f30;
	div.rn.f32 	%f38, %f36, %f37;
	mul.wide.s32 	%rd17, %r1, 4;
	add.s64 	%rd18, %rd9, %rd17;
	st.global.f32 	[%rd18], %f38;
	mul.f32 	%f39, %f38, 0f41C80000;
	mul.f32 	%f40, %f38, %f39;
	mul.f32 	%f41, %f38, %f40;
	mul.f32 	%f42, %f38, 0fC1F00000;
	mul.f32 	%f43, %f38, %f42;
	fma.rn.f32 	%f44, %f38, %f41, %f43;
	add.f32 	%f45, %f44, 0f40400000;
	mul.f32 	%f46, %f45, 0f3E000000;
	add.s64 	%rd19, %rd10, %rd17;
	st.global.f32 	[%rd19], %f46;
$L__BB0_2:
	ret;

}


// ===== COMPILED SASS (sm_100) =====

	.target	sm_100

	.elftype	@"ET_EXEC"


//--------------------- .note.nv.tkinfo           --------------------------
	.section	.note.nv.tkinfo,"",@"SHT_NOTE"
	.sectionflags	@"SHF_NOTE_NV_TKINFO"
	.tkinfo
        /*0018*/ 	.word	0x00000002
        /*0030*/ 	.string	""
        /*0030*/ 	.string	"ptxas"
        /*0030*/ 	.string	"Cuda compilation tools, release 13.0, V13.0.88"
        /*0030*/ 	.string	"Build cuda_13.0.r13.0/compiler.36424714_0"
        /*0030*/ 	.string	"-arch sm_100 -m 64 "



//--------------------- .note.nv.cuinfo           --------------------------
	.section	.note.nv.cuinfo,"",@"SHT_NOTE"
	.sectionflags	@"SHF_NOTE_NV_CUINFO"
        /*0018*/ 	.short	0x0002
        /*001a*/ 	.short	0x0064
        /*001c*/ 	.short	0x0082
	.zero		2


//--------------------- .nv.info                  --------------------------
	.section	.nv.info,"",@"SHT_CUDA_INFO"
	.align	4


	//----- nvinfo : EIATTR_REGCOUNT
	.align		4
        /*0000*/ 	.byte	0x04, 0x2f
        /*0002*/ 	.short	(.L_1 - .L_0)
	.align		4
.L_0:
        /*0004*/ 	.word	index@(_Z10get_coeffsP4int2P6float3S2_PfS3_i)
        /*0008*/ 	.word	0x00000016


	//----- nvinfo : EIATTR_FRAME_SIZE
	.align		4
.L_1:
        /*000c*/ 	.byte	0x04, 0x11
        /*000e*/ 	.short	(.L_3 - .L_2)
	.align		4
.L_2:
        /*0010*/ 	.word	index@($__internal_1_$__cuda_sm3x_div_rn_noftz_f32_slowpath)
        /*0014*/ 	.word	0x00000000


	//----- nvinfo : EIATTR_FRAME_SIZE
	.align		4
.L_3:
        /*0018*/ 	.byte	0x04, 0x11
        /*001a*/ 	.short	(.L_5 - .L_4)
	.align		4
.L_4:
        /*001c*/ 	.word	index@($__internal_0_$__cuda_sm20_sqrt_rn_f32_slowpath)
        /*0020*/ 	.word	0x00000000


	//----- nvinfo : EIATTR_FRAME_SIZE
	.align		4
.L_5:
        /*0024*/ 	.byte	0x04, 0x11
        /*0026*/ 	.short	(.L_7 - .L_6)
	.align		4
.L_6:
        /*0028*/ 	.word	index@(_Z10get_coeffsP4int2P6float3S2_PfS3_i)
        /*002c*/ 	.word	0x00000000


	//----- nvinfo : EIATTR_MIN_STACK_SIZE
	.align		4
.L_7:
        /*0030*/ 	.byte	0x04, 0x12
        /*0032*/ 	.short	(.L_9 - .L_8)
	.align		4
.L_8:
        /*0034*/ 	.word	index@(_Z10get_coeffsP4int2P6float3S2_PfS3_i)
        /*0038*/ 	.word	0x00000000
.L_9:


//--------------------- .nv.compat                --------------------------
	.section	.nv.compat,"",@"SHT_CUDA_COMPAT_INFO"
	.align	4
        /*0000*/ 	.byte	0x02, 0x09, 0x00, 0x00, 0x02, 0x02, 0x01, 0x00, 0x02, 0x05, 0x05, 0x00, 0x03, 0x07, 0x01, 0x01
        /*0010*/ 	.byte	0x02, 0x03, 0x00, 0x00, 0x02, 0x06, 0x01, 0x00, 0x04, 0x0b, 0x08, 0x00, 0x01, 0x00, 0x00, 0x00
        /*0020*/ 	.byte	0x00, 0x00, 0x00, 0x00


//--------------------- .nv.info._Z10get_coeffsP4int2P6float3S2_PfS3_i --------------------------
	.section	.nv.info._Z10get_coeffsP4int2P6float3S2_PfS3_i,"",@"SHT_CUDA_INFO"
	.sectionflags	@""
	.align	4


	//----- nvinfo : EIATTR_CUDA_API_VERSION
	.align		4
        /*0000*/ 	.byte	0x04, 0x37
        /*0002*/ 	.short	(.L_11 - .L_10)
.L_10:
        /*0004*/ 	.word	0x00000082


	//----- nvinfo : EIATTR_KPARAM_INFO
	.align		4
.L_11:
        /*0008*/ 	.byte	0x04, 0x17
        /*000a*/ 	.short	(.L_13 - .L_12)
.L_12:
        /*000c*/ 	.word	0x00000000
        /*0010*/ 	.short	0x0005
        /*0012*/ 	.short	0x0028
        /*0014*/ 	.byte	0x00, 0xf0, 0x11, 0x00


	//----- nvinfo : EIATTR_KPARAM_INFO
	.align		4
.L_13:
        /*0018*/ 	.byte	0x04, 0x17
        /*001a*/ 	.short	(.L_15 - .L_14)
.L_14:
        /*001c*/ 	.word	0x00000000
        /*0020*/ 	.short	0x0004
        /*0022*/ 	.short	0x0020
        /*0024*/ 	.byte	0x00, 0xf5, 0x21, 0x00


	//----- nvinfo : EIATTR_KPARAM_INFO
	.align		4
.L_15:
        /*0028*/ 	.byte	0x04, 0x17
        /*002a*/ 	.short	(.L_17 - .L_16)
.L_16:
        /*002c*/ 	.word	0x00000000
        /*0030*/ 	.short	0x0003
        /*0032*/ 	.short	0x0018
        /*0034*/ 	.byte	0x00, 0xf5, 0x21, 0x00


	//----- nvinfo : EIATTR_KPARAM_INFO
	.align		4
.L_17:
        /*0038*/ 	.byte	0x04, 0x17
        /*003a*/ 	.short	(.L_19 - .L_18)
.L_18:
        /*003c*/ 	.word	0x00000000
        /*0040*/ 	.short	0x0002
        /*0042*/ 	.short	0x0010
        /*0044*/ 	.byte	0x00, 0xf5, 0x21, 0x00


	//----- nvinfo : EIATTR_KPARAM_INFO
	.align		4
.L_19:
        /*0048*/ 	.byte	0x04, 0x17
        /*004a*/ 	.short	(.L_21 - .L_20)
.L_20:
        /*004c*/ 	.word	0x00000000
        /*0050*/ 	.short	0x0001
        /*0052*/ 	.short	0x0008
        /*0054*/ 	.byte	0x00, 0xf5, 0x21, 0x00


	//----- nvinfo : EIATTR_KPARAM_INFO
	.align		4
.L_21:
        /*0058*/ 	.byte	0x04, 0x17
        /*005a*/ 	.short	(.L_23 - .L_22)
.L_22:
        /*005c*/ 	.word	0x00000000
        /*0060*/ 	.short	0x0000
        /*0062*/ 	.short	0x0000
        /*0064*/ 	.byte	0x00, 0xf5, 0x21, 0x00


	//----- nvinfo : EIATTR_SPARSE_MMA_MASK
	.align		4
.L_23:
        /*0068*/ 	.byte	0x03, 0x50
        /*006a*/ 	.short	0x0000


	//----- nvinfo : EIATTR_MAXREG_COUNT
	.align		4
        /*006c*/ 	.byte	0x03, 0x1b
        /*006e*/ 	.short	0x00ff


	//----- nvinfo : EIATTR_MERCURY_ISA_VERSION
	.align		4
        /*0070*/ 	.byte	0x03, 0x5f
        /*0072*/ 	.short	0x0101


	//----- nvinfo : EIATTR_VRC_CTA_INIT_COUNT
	.align		4
        /*0074*/ 	.byte	0x02, 0x4a
	.zero		1
	.zero		1


	//----- nvinfo : EIATTR_EXIT_INSTR_OFFSETS
	.align		4
        /*0078*/ 	.byte	0x04, 0x1c
        /*007a*/ 	.short	(.L_25 - .L_24)


	//   ....[0]....
.L_24:
        /*007c*/ 	.word	0x00000070


	//   ....[1]....
        /*0080*/ 	.word	0x00000750


	//----- nvinfo : EIATTR_CRS_STACK_SIZE
	.align		4
.L_25:
        /*0084*/ 	.byte	0x04, 0x1e
        /*0086*/ 	.short	(.L_27 - .L_26)
.L_26:
        /*0088*/ 	.word	0x00000000


	//----- nvinfo : EIATTR_CBANK_PARAM_SIZE
	.align		4
.L_27:
        /*008c*/ 	.byte	0x03, 0x19
        /*008e*/ 	.short	0x002c


	//----- nvinfo : EIATTR_PARAM_CBANK
	.align		4
        /*0090*/ 	.byte	0x04, 0x0a
        /*0092*/ 	.short	(.L_29 - .L_28)
	.align		4
.L_28:
        /*0094*/ 	.word	index@(.nv.constant0._Z10get_coeffsP4int2P6float3S2_PfS3_i)
        /*0098*/ 	.short	0x0380
        /*009a*/ 	.short	0x002c


	//----- nvinfo : EIATTR_SW_WAR
	.align		4
.L_29:
        /*009c*/ 	.byte	0x04, 0x36
        /*009e*/ 	.short	(.L_31 - .L_30)
.L_30:
        /*00a0*/ 	.word	0x00000008
.L_31:


//--------------------- .nv.callgraph             --------------------------
	.section	.nv.callgraph,"",@"SHT_CUDA_CALLGRAPH"
	.align	4
	.sectionentsize	8
	.align		4
        /*0000*/ 	.word	0x00000000
	.align		4
        /*0004*/ 	.word	0xffffffff
	.align		4
        /*0008*/ 	.word	0x00000000
	.align		4
        /*000c*/ 	.word	0xfffffffe
	.align		4
        /*0010*/ 	.word	0x00000000
	.align		4
        /*0014*/ 	.word	0xfffffffd
	.align		4
        /*0018*/ 	.word	0x00000000
	.align		4
        /*001c*/ 	.word	0xfffffffc


//--------------------- .text._Z10get_coeffsP4int2P6float3S2_PfS3_i --------------------------
	.section	.text._Z10get_coeffsP4int2P6float3S2_PfS3_i,"ax",@progbits
	.align	128
        .global         _Z10get_coeffsP4int2P6float3S2_PfS3_i
        .type           _Z10get_coeffsP4int2P6float3S2_PfS3_i,@function
        .size           _Z10get_coeffsP4int2P6float3S2_PfS3_i,(.L_x_25 - _Z10get_coeffsP4int2P6float3S2_PfS3_i)
        .other          _Z10get_coeffsP4int2P6float3S2_PfS3_i,@"STO_CUDA_ENTRY STV_DEFAULT"
_Z10get_coeffsP4int2P6float3S2_PfS3_i:
.text._Z10get_coeffsP4int2P6float3S2_PfS3_i:
[----:B------:R-:W-:Y:S01]  /*0000*/  LDC R1, c[0x0][0x37c] ;  /* 0x0000df00ff017b82 */ /* 0x000fe20000000800 */
[----:B------:R-:W0:Y:S07]  /*0010*/  S2R R2, SR_TID.X ;  /* 0x0000000000027919 */ /* 0x000e2e0000002100 */
[----:B------:R-:W0:Y:S01]  /*0020*/  S2UR UR4, SR_CTAID.X ;  /* 0x00000000000479c3 */ /* 0x000e220000002500 */
[----:B------:R-:W1:Y:S07]  /*0030*/  LDCU UR5, c[0x0][0x3a8] ;  /* 0x00007500ff0577ac */ /* 0x000e6e0008000800 */
[----:B------:R-:W0:Y:S02]  /*0040*/  LDC R3, c[0x0][0x360] ;  /* 0x0000d800ff037b82 */ /* 0x000e240000000800 */
[----:B0-----:R-:W-:-:S05]  /*0050*/  IMAD R2, R3, UR4, R2 ;  /* 0x0000000403027c24 */ /* 0x001fca000f8e0202 */
[----:B-1----:R-:W-:-:S13]  /*0060*/  ISETP.GE.AND P0, PT, R2, UR5, PT ;  /* 0x0000000502007c0c */ /* 0x002fda000bf06270 */
[----:B------:R-:W-:Y:S05]  /*0070*/  @P0 EXIT ;  /* 0x000000000000094d */ /* 0x000fea0003800000 */
[----:B------:R-:W0:Y:S01]  /*0080*/  LDC.64 R8, c[0x0][0x380] ;  /* 0x0000e000ff087b82 */ /* 0x000e220000000a00 */
[----:B------:R-:W1:Y:S07]  /*0090*/  LDCU.64 UR4, c[0x0][0x358] ;  /* 0x00006b00ff0477ac */ /* 0x000e6e0008000a00 */
[----:B------:R-:W2:Y:S01]  /*00a0*/  LDC.64 R14, c[0x0][0x388] ;  /* 0x0000e200ff0e7b82 */ /* 0x000ea20000000a00 */
[----:B0-----:R-:W-:-:S06]  /*00b0*/  IMAD.WIDE R8, R2, 0x8, R8 ;  /* 0x0000000802087825 */ /* 0x001fcc00078e0208 */
[----:B-1----:R-:W2:Y:S01]  /*00c0*/  LDG.E.64 R8, desc[UR4][R8.64] ;  /* 0x0000000408087981 */ /* 0x002ea2000c1e1b00 */
[----:B------:R-:W0:Y:S03]  /*00d0*/  LDC.64 R16, c[0x0][0x390] ;  /* 0x0000e400ff107b82 */ /* 0x000e260000000a00 */
[----:B0-----:R0:W5:Y:S01]  /*00e0*/  LDG.E R11, desc[UR4][R16.64+0x8] ;  /* 0x00000804100b7981 */ /* 0x001162000c1e1900 */
[----:B--2---:R-:W-:-:S03]  /*00f0*/  IMAD.WIDE R12, R8, 0xc, R14 ;  /* 0x0000000c080c7825 */ /* 0x004fc600078e020e */
[----:B------:R0:W5:Y:S01]  /*0100*/  LDG.E R8, desc[UR4][R16.64] ;  /* 0x0000000410087981 */ /* 0x000162000c1e1900 */
[----:B------:R-:W-:-:S03]  /*0110*/  IMAD.WIDE R14, R9, 0xc, R14 ;  /* 0x0000000c090e7825 */ /* 0x000fc600078e020e */
[----:B------:R-:W2:Y:S04]  /*0120*/  LDG.E R3, desc[UR4][R12.64+0x4] ;  /* 0x000004040c037981 */ /* 0x000ea8000c1e1900 */
[----:B------:R-:W2:Y:S04]  /*0130*/  LDG.E R6, desc[UR4][R14.64+0x4] ;  /* 0x000004040e067981 */ /* 0x000ea8000c1e1900 */
[----:B------:R-:W3:Y:S04]  /*0140*/  LDG.E R4, desc[UR4][R12.64] ;  /* 0x000000040c047981 */ /* 0x000ee8000c1e1900 */
[----:B------:R-:W3:Y:S04]  /*0150*/  LDG.E R5, desc[UR4][R14.64] ;  /* 0x000000040e057981 */ /* 0x000ee8000c1e1900 */
[----:B------:R-:W4:Y:S04]  /*0160*/  LDG.E R7, desc[UR4][R12.64+0x8] ;  /* 0x000008040c077981 */ /* 0x000f28000c1e1900 */
[----:B------:R-:W4:Y:S04]  /*0170*/  LDG.E R10, desc[UR4][R14.64+0x8] ;  /* 0x000008040e0a7981 */ /* 0x000f28000c1e1900 */
[----:B------:R0:W5:Y:S01]  /*0180*/  LDG.E R9, desc[UR4][R16.64+0x4] ;  /* 0x0000040410097981 */ /* 0x000162000c1e1900 */
[----:B------:R-:W-:Y:S01]  /*0190*/  BSSY.RECONVERGENT B0, `(.L_x_0) ;  /* 0x0000013000007945 */ /* 0x000fe20003800200 */
[----:B--2---:R-:W-:-:S04]  /*01a0*/  FADD R18, R3, -R6 ;  /* 0x8000000603127221 */ /* 0x004fc80000000000 */
[----:B------:R-:W-:Y:S01]  /*01b0*/  FMUL R19, R18, R18 ;  /* 0x0000001212137220 */ /* 0x000fe20000400000 */
[----:B---3--:R-:W-:-:S04]  /*01c0*/  FADD R0, R4, -R5 ;  /* 0x8000000504007221 */ /* 0x008fc80000000000 */
[----:B------:R-:W-:Y:S01]  /*01d0*/  FFMA R19, R0, R0, R19 ;  /* 0x0000000000137223 */ /* 0x000fe20000000013 */
[----:B----4-:R-:W-:-:S04]  /*01e0*/  FADD R0, R7, -R10 ;  /* 0x8000000a07007221 */ /* 0x010fc80000000000 */
[----:B------:R-:W-:-:S05]  /*01f0*/  FFMA R0, R0, R0, R19 ;  /* 0x0000000000007223 */ /* 0x000fca0000000013 */
[----:B------:R-:W-:Y:S01]  /*0200*/  IADD3 R12, PT, PT, R0, -0xd000000, RZ ;  /* 0xf3000000000c7810 */ /* 0x000fe20007ffe0ff */
[----:B------:R0:W1:Y:S03]  /*0210*/  MUFU.RSQ R13, R0 ;  /* 0x00000000000d7308 */ /* 0x0000660000001400 */
[----:B------:R-:W-:-:S13]  /*0220*/  ISETP.GT.U32.AND P0, PT, R12, 0x727fffff, PT ;  /* 0x727fffff0c00780c */ /* 0x000fda0003f04070 */
[----:B0-----:R-:W-:Y:S05]  /*0230*/  @!P0 BRA `(.L_x_1) ;  /* 0x0000000000108947 */ /* 0x001fea0003800000 */
[----:B------:R-:W-:-:S07]  /*0240*/  MOV R18, 0x260 ;  /* 0x0000026000127802 */ /* 0x000fce0000000f00 */
[----:B-1---5:R-:W-:Y:S05]  /*0250*/  CALL.REL.NOINC `($__internal_0_$__cuda_sm20_sqrt_rn_f32_slowpath) ;  /* 0x0000000400407944 */ /* 0x022fea0003c00000 */
[----:B------:R-:W-:Y:S01]  /*0260*/  MOV R12, R13 ;  /* 0x0000000d000c7202 */ /* 0x000fe20000000f00 */
[----:B------:R-:W-:Y:S06]  /*0270*/  BRA `(.L_x_2) ;  /* 0x0000000000107947 */ /* 0x000fec0003800000 */
.L_x_1:
[----:B-1----:R-:W-:Y:S01]  /*0280*/  FMUL.FTZ R15, R0, R13 ;  /* 0x0000000d000f7220 */ /* 0x002fe20000410000 */
[----:B------:R-:W-:-:S03]  /*0290*/  FMUL.FTZ R12, R13, 0.5 ;  /* 0x3f0000000d0c7820 */ /* 0x000fc60000410000 */
[----:B------:R-:W-:-:S04]  /*02a0*/  FFMA R0, -R15, R15, R0 ;  /* 0x0000000f0f007223 */ /* 0x000fc80000000100 */
[----:B------:R-:W-:-:S07]  /*02b0*/  FFMA R12, R0, R12, R15 ;  /* 0x0000000c000c7223 */ /* 0x000fce000000000f */
.L_x_2:
[----:B------:R-:W-:Y:S05]  /*02c0*/  BSYNC.RECONVERGENT B0 ;  /* 0x0000000000007941 */ /* 0x000fea0003800200 */
.L_x_0:
[----:B-----5:R-:W-:Y:S01]  /*02d0*/  FADD R6, -R6, R9 ;  /* 0x0000000906067221 */ /* 0x020fe20000000100 */
[----:B------:R-:W-:Y:S01]  /*02e0*/  FADD R5, -R5, R8 ;  /* 0x0000000805057221 */ /* 0x000fe20000000100 */
[----:B------:R-:W-:Y:S01]  /*02f0*/  FADD R13, -R10, R11 ;  /* 0x0000000b0a0d7221 */ /* 0x000fe20000000100 */
[----:B------:R-:W-:Y:S01]  /*0300*/  BSSY.RECONVERGENT B0, `(.L_x_3) ;  /* 0x0000010000007945 */ /* 0x000fe20003800200 */
[----:B------:R-:W-:-:S04]  /*0310*/  FMUL R6, R6, R6 ;  /* 0x0000000606067220 */ /* 0x000fc80000400000 */
[----:B------:R-:W-:-:S04]  /*0320*/  FFMA R6, R5, R5, R6 ;  /* 0x0000000505067223 */ /* 0x000fc80000000006 */
[----:B------:R-:W-:-:S04]  /*0330*/  FFMA R0, R13, R13, R6 ;  /* 0x0000000d0d007223 */ /* 0x000fc80000000006 */
[----:B------:R0:W1:Y:S01]  /*0340*/  MUFU.RSQ R5, R0 ;  /* 0x0000000000057308 */ /* 0x0000620000001400 */
[----:B------:R-:W-:-:S04]  /*0350*/  IADD3 R6, PT, PT, R0, -0xd000000, RZ ;  /* 0xf300000000067810 */ /* 0x000fc80007ffe0ff */
[----:B------:R-:W-:-:S13]  /*0360*/  ISETP.GT.U32.AND P0, PT, R6, 0x727fffff, PT ;  /* 0x727fffff0600780c */ /* 0x000fda0003f04070 */
[----:B01----:R-:W-:Y:S05]  /*0370*/  @!P0 BRA `(.L_x_4) ;  /* 0x0000000000108947 */ /* 0x003fea0003800000 */
[----:B------:R-:W-:-:S07]  /*0380*/  MOV R18, 0x3a0 ;  /* 0x000003a000127802 */ /* 0x000fce0000000f00 */
[----:B------:R-:W-:Y:S05]  /*0390*/  CALL.REL.NOINC `($__internal_0_$__cuda_sm20_sqrt_rn_f32_slowpath) ;  /* 0x0000000000f07944 */ /* 0x000fea0003c00000 */
[----:B------:R-:W-:Y:S01]  /*03a0*/  MOV R5, R13 ;  /* 0x0000000d00057202 */ /* 0x000fe20000000f00 */
[----:B------:R-:W-:Y:S06]  /*03b0*/  BRA `(.L_x_5) ;  /* 0x0000000000107947 */ /* 0x000fec0003800000 */
.L_x_4:
[----:B------:R-:W-:Y:S01]  /*03c0*/  FMUL.FTZ R13, R0, R5 ;  /* 0x00000005000d7220 */ /* 0x000fe20000410000 */
[----:B------:R-:W-:-:S03]  /*03d0*/  FMUL.FTZ R5, R5, 0.5 ;  /* 0x3f00000005057820 */ /* 0x000fc60000410000 */
[----:B------:R-:W-:-:S04]  /*03e0*/  FFMA R0, -R13, R13, R0 ;  /* 0x0000000d0d007223 */ /* 0x000fc80000000100 */
[----:B------:R-:W-:-:S07]  /*03f0*/  FFMA R5, R0, R5, R13 ;  /* 0x0000000500057223 */ /* 0x000fce000000000d */
.L_x_5:
[----:B------:R-:W-:Y:S05]  /*0400*/  BSYNC.RECONVERGENT B0 ;  /* 0x0000000000007941 */ /* 0x000fea0003800200 */
.L_x_3:
[----:B------:R-:W-:Y:S01]  /*0410*/  FADD R3, -R3, R9 ;  /* 0x0000000903037221 */ /* 0x000fe20000000100 */
[----:B------:R-:W-:Y:S01]  /*0420*/  FADD R4, -R4, R8 ;  /* 0x0000000804047221 */ /* 0x000fe20000000100 */
[----:B------:R-:W-:Y:S01]  /*0430*/  FADD R0, -R7, R11 ;  /* 0x0000000b07007221 */ /* 0x000fe20000000100 */
[----:B------:R-:W-:Y:S01]  /*0440*/  BSSY.RECONVERGENT B0, `(.L_x_6) ;  /* 0x0000010000007945 */ /* 0x000fe20003800200 */
[----:B------:R-:W-:-:S04]  /*0450*/  FMUL R3, R3, R3 ;  /* 0x0000000303037220 */ /* 0x000fc80000400000 */
[----:B------:R-:W-:-:S04]  /*0460*/  FFMA R3, R4, R4, R3 ;  /* 0x0000000404037223 */ /* 0x000fc80000000003 */
[----:B------:R-:W-:-:S04]  /*0470*/  FFMA R0, R0, R0, R3 ;  /* 0x0000000000007223 */ /* 0x000fc80000000003 */
[----:B------:R-:W-:Y:S01]  /*0480*/  VIADD R4, R0, 0xf3000000 ;  /* 0xf300000000047836 */ /* 0x000fe20000000000 */
[----:B------:R0:W1:Y:S04]  /*0490*/  MUFU.RSQ R3, R0 ;  /* 0x0000000000037308 */ /* 0x0000680000001400 */
[----:B------:R-:W-:-:S13]  /*04a0*/  ISETP.GT.U32.AND P0, PT, R4, 0x727fffff, PT ;  /* 0x727fffff0400780c */ /* 0x000fda0003f04070 */
[----:B01----:R-:W-:Y:S05]  /*04b0*/  @!P0 BRA `(.L_x_7) ;  /* 0x0000000000108947 */ /* 0x003fea0003800000 */
[----:B------:R-:W-:-:S07]  /*04c0*/  MOV R18, 0x4e0 ;  /* 0x000004e000127802 */ /* 0x000fce0000000f00 */
[----:B------:R-:W-:Y:S05]  /*04d0*/  CALL.REL.NOINC `($__internal_0_$__cuda_sm20_sqrt_rn_f32_slowpath) ;  /* 0x0000000000a07944 */ /* 0x000fea0003c00000 */
[----:B------:R-:W-:Y:S01]  /*04e0*/  MOV R0, R13 ;  /* 0x0000000d00007202 */ /* 0x000fe20000000f00 */
[----:B------:R-:W-:Y:S06]  /*04f0*/  BRA `(.L_x_8) ;  /* 0x0000000000107947 */ /* 0x000fec0003800000 */
.L_x_7:
[----:B------:R-:W-:Y:S01]  /*0500*/  FMUL.FTZ R7, R0, R3 ;  /* 0x0000000300077220 */ /* 0x000fe20000410000 */
[----:B------:R-:W-:-:S03]  /*0510*/  FMUL.FTZ R3, R3, 0.5 ;  /* 0x3f00000003037820 */ /* 0x000fc60000410000 */
[----:B------:R-:W-:-:S04]  /*0520*/  FFMA R0, -R7, R7, R0 ;  /* 0x0000000707007223 */ /* 0x000fc80000000100 */
[----:B------:R-:W-:-:S07]  /*0530*/  FFMA R0, R0, R3, R7 ;  /* 0x0000000300007223 */ /* 0x000fce0000000007 */
.L_x_8:
[----:B------:R-:W-:Y:S05]  /*0540*/  BSYNC.RECONVERGENT B0 ;  /* 0x0000000000007941 */ /* 0x000fea0003800200 */
.L_x_6:
[-C--:B------:R-:W-:Y:S01]  /*0550*/  FMUL R6, R0, R5.reuse ;  /* 0x0000000500067220 */ /* 0x080fe20000400000 */
[----:B------:R-:W-:Y:S01]  /*0560*/  FMUL R5, R5, R5 ;  /* 0x0000000505057220 */ /* 0x000fe20000400000 */
[----:B------:R-:W-:Y:S02]  /*0570*/  BSSY.RECONVERGENT B0, `(.L_x_9) ;  /* 0x000000f000007945 */ /* 0x000fe40003800200 */
[----:B------:R-:W0:Y:S01]  /*0580*/  MUFU.RCP R3, R6 ;  /* 0x0000000600037308 */ /* 0x000e220000001000 */
[----:B------:R-:W-:-:S04]  /*0590*/  FFMA R5, R12, R12, -R5 ;  /* 0x0000000c0c057223 */ /* 0x000fc80000000805 */
[----:B------:R-:W-:-:S04]  /*05a0*/  FFMA R0, -R0, R0, R5 ;  /* 0x0000000000007223 */ /* 0x000fc80000000105 */
[----:B------:R-:W-:-:S04]  /*05b0*/  FMUL R0, R0, -0.5 ;  /* 0xbf00000000007820 */ /* 0x000fc80000400000 */
[----:B------:R-:W1:Y:S01]  /*05c0*/  FCHK P0, R0, R6 ;  /* 0x0000000600007302 */ /* 0x000e620000000000 */
[----:B0-----:R-:W-:-:S04]  /*05d0*/  FFMA R4, -R6, R3, 1 ;  /* 0x3f80000006047423 */ /* 0x001fc80000000103 */
[----:B------:R-:W-:-:S04]  /*05e0*/  FFMA R3, R3, R4, R3 ;  /* 0x0000000403037223 */ /* 0x000fc80000000003 */
[----:B------:R-:W-:-:S04]  /*05f0*/  FFMA R4, R0, R3, RZ ;  /* 0x0000000300047223 */ /* 0x000fc800000000ff */
[----:B------:R-:W-:-:S04]  /*0600*/  FFMA R5, -R6, R4, R0 ;  /* 0x0000000406057223 */ /* 0x000fc80000000100 */
[----:B------:R-:W-:Y:S01]  /*0610*/  FFMA R9, R3, R5, R4 ;  /* 0x0000000503097223 */ /* 0x000fe20000000004 */
[----:B-1----:R-:W-:Y:S06]  /*0620*/  @!P0 BRA `(.L_x_10) ;  /* 0x00000000000c8947 */ /* 0x002fec0003800000 */
[----:B------:R-:W-:-:S07]  /*0630*/  MOV R4, 0x650 ;  /* 0x0000065000047802 */ /* 0x000fce0000000f00 */
[----:B------:R-:W-:Y:S05]  /*0640*/  CALL.REL.NOINC `($__internal_1_$__cuda_sm3x_div_rn_noftz_f32_slowpath) ;  /* 0x00000000009c7944 */ /* 0x000fea0003c00000 */
[----:B------:R-:W-:-:S07]  /*0650*/  MOV R9, R0 ;  /* 0x0000000000097202 */ /* 0x000fce0000000f00 */
.L_x_10:
[----:B------:R-:W-:Y:S05]  /*0660*/  BSYNC.RECONVERGENT B0 ;  /* 0x0000000000007941 */ /* 0x000fea0003800200 */
.L_x_9:
[----:B------:R-:W0:Y:S01]  /*0670*/  LDC.64 R4, c[0x0][0x398] ;  /* 0x0000e600ff047b82 */ /* 0x000e220000000a00 */
[C---:B------:R-:W-:Y:S01]  /*0680*/  FMUL R0, R9.reuse, 25 ;  /* 0x41c8000009007820 */ /* 0x040fe20000400000 */
[----:B------:R-:W-:-:S03]  /*0690*/  FMUL R8, R9, -30 ;  /* 0xc1f0000009087820 */ /* 0x000fc60000400000 */
[-C--:B------:R-:W-:Y:S01]  /*06a0*/  FMUL R0, R0, R9.reuse ;  /* 0x0000000900007220 */ /* 0x080fe20000400000 */
[-C--:B------:R-:W-:Y:S02]  /*06b0*/  FMUL R3, R8, R9.reuse ;  /* 0x0000000908037220 */ /* 0x080fe40000400000 */
[----:B------:R-:W1:Y:S01]  /*06c0*/  LDC.64 R6, c[0x0][0x3a0] ;  /* 0x0000e800ff067b82 */ /* 0x000e620000000a00 */
[----:B------:R-:W-:-:S04]  /*06d0*/  FMUL R0, R0, R9 ;  /* 0x0000000900007220 */ /* 0x000fc80000400000 */
[----:B------:R-:W-:-:S04]  /*06e0*/  FFMA R0, R0, R9, R3 ;  /* 0x0000000900007223 */ /* 0x000fc80000000003 */
[----:B------:R-:W-:Y:S01]  /*06f0*/  FADD R0, R0, 3 ;  /* 0x4040000000007421 */ /* 0x000fe20000000000 */
[----:B0-----:R-:W-:-:S05]  /*0700*/  IMAD.WIDE R4, R2, 0x4, R4 ;  /* 0x0000000402047825 */ /* 0x001fca00078e0204 */
[----:B------:R-:W-:Y:S01]  /*0710*/  STG.E desc[UR4][R4.64], R9 ;  /* 0x0000000904007986 */ /* 0x000fe2000c101904 */
[----:B-1----:R-:W-:-:S04]  /*0720*/  IMAD.WIDE R2, R2, 0x4, R6 ;  /* 0x0000000402027825 */ /* 0x002fc800078e0206 */
[----:B------:R-:W-:-:S05]  /*0730*/  FMUL R7, R0, 0.125 ;  /* 0x3e00000000077820 */ /* 0x000fca0000400000 */
[----:B------:R-:W-:Y:S01]  /*0740*/  STG.E desc[UR4][R2.64], R7 ;  /* 0x0000000702007986 */ /* 0x000fe2000c101904 */
[----:B------:R-:W-:Y:S05]  /*0750*/  EXIT ;  /* 0x000000000000794d */ /* 0x000fea0003800000 */
        .weak           $__internal_0_$__cuda_sm20_sqrt_rn_f32_slowpath
        .type           $__internal_0_$__cuda_sm20_sqrt_rn_f32_slowpath,@function
        .size           $__internal_0_$__cuda_sm20_sqrt_rn_f32_slowpath,($__internal_1_$__cuda_sm3x_div_rn_noftz_f32_slowpath - $__internal_0_$__cuda_sm20_sqrt_rn_f32_slowpath)
$__internal_0_$__cuda_sm20_sqrt_rn_f32_slowpath:
[----:B------:R-:W-:-:S13]  /*0760*/  LOP3.LUT P0, RZ, R0, 0x7fffffff, RZ, 0xc0, !PT ;  /* 0x7fffffff00ff7812 */ /* 0x000fda000780c0ff */
[----:B------:R-:W-:Y:S01]  /*0770*/  @!P0 MOV R13, R0 ;  /* 0x00000000000d8202 */ /* 0x000fe20000000f00 */
[----:B------:R-:W-:Y:S06]  /*0780*/  @!P0 BRA `(.L_x_11) ;  /* 0x0000000000408947 */ /* 0x000fec0003800000 */
[----:B------:R-:W-:-:S13]  /*0790*/  FSETP.GEU.FTZ.AND P0, PT, R0, RZ, PT ;  /* 0x000000ff0000720b */ /* 0x000fda0003f1e000 */
[----:B------:R-:W-:Y:S01]  /*07a0*/  @!P0 IMAD.MOV.U32 R13, RZ, RZ, 0x7fffffff ;  /* 0x7fffffffff0d8424 */ /* 0x000fe200078e00ff */
[----:B------:R-:W-:Y:S06]  /*07b0*/  @!P0 BRA `(.L_x_11) ;  /* 0x0000000000348947 */ /* 0x000fec0003800000 */
[----:B------:R-:W-:-:S13]  /*07c0*/  FSETP.GTU.FTZ.AND P0, PT, |R0|, +INF , PT ;  /* 0x7f8000000000780b */ /* 0x000fda0003f1c200 */
[----:B------:R-:W-:Y:S01]  /*07d0*/  @P0 FADD.FTZ R13, R0, 1 ;  /* 0x3f800000000d0421 */ /* 0x000fe20000010000 */
[----:B------:R-:W-:Y:S06]  /*07e0*/  @P0 BRA `(.L_x_11) ;  /* 0x0000000000280947 */ /* 0x000fec0003800000 */
[----:B------:R-:W-:-:S13]  /*07f0*/  FSETP.NEU.FTZ.AND P0, PT, |R0|, +INF , PT ;  /* 0x7f8000000000780b */ /* 0x000fda0003f1d200 */
[----:B------:R-:W-:-:S04]  /*0800*/  @P0 FFMA R14, R0, 1.84467440737095516160e+19, RZ ;  /* 0x5f800000000e0823 */ /* 0x000fc800000000ff */
[----:B------:R-:W0:Y:S02]  /*0810*/  @P0 MUFU.RSQ R13, R14 ;  /* 0x0000000e000d0308 */ /* 0x000e240000001400 */
[----:B0-----:R-:W-:Y:S01]  /*0820*/  @P0 FMUL.FTZ R15, R14, R13 ;  /* 0x0000000d0e0f0220 */ /* 0x001fe20000410000 */
[----:B------:R-:W-:Y:S01]  /*0830*/  @P0 FMUL.FTZ R17, R13, 0.5 ;  /* 0x3f0000000d110820 */ /* 0x000fe20000410000 */
[----:B------:R-:W-:Y:S02]  /*0840*/  @!P0 MOV R13, R0 ;  /* 0x00000000000d8202 */ /* 0x000fe40000000f00 */
[----:B------:R-:W-:-:S04]  /*0850*/  @P0 FADD.FTZ R16, -R15, -RZ ;  /* 0x800000ff0f100221 */ /* 0x000fc80000010100 */
[----:B------:R-:W-:-:S04]  /*0860*/  @P0 FFMA R16, R15, R16, R14 ;  /* 0x000000100f100223 */ /* 0x000fc8000000000e */
[----:B------:R-:W-:-:S04]  /*0870*/  @P0 FFMA R16, R16, R17, R15 ;  /* 0x0000001110100223 */ /* 0x000fc8000000000f */
[----:B------:R-:W-:-:S07]  /*0880*/  @P0 FMUL.FTZ R13, R16, 2.3283064365386962891e-10 ;  /* 0x2f800000100d0820 */ /* 0x000fce0000410000 */
.L_x_11:
[----:B------:R-:W-:Y:S01]  /*0890*/  HFMA2 R15, -RZ, RZ, 0, 0 ;  /* 0x00000000ff0f7431 */ /* 0x000fe200000001ff */
[----:B------:R-:W-:-:S04]  /*08a0*/  MOV R14, R18 ;  /* 0x00000012000e7202 */ /* 0x000fc80000000f00 */
[----:B------:R-:W-:Y:S05]  /*08b0*/  RET.REL.NODEC R14 `(_Z10get_coeffsP4int2P6float3S2_PfS3_i) ;  /* 0xfffffff40ed07950 */ /* 0x000fea0003c3ffff */
        .weak           $__internal_1_$__cuda_sm3x_div_rn_noftz_f32_slowpath
        .type           $__internal_1_$__cuda_sm3x_div_rn_noftz_f32_slowpath,@function
        .size           $__internal_1_$__cuda_sm3x_div_rn_noftz_f32_slowpath,(.L_x_25 - $__internal_1_$__cuda_sm3x_div_rn_noftz_f32_slowpath)
$__internal_1_$__cuda_sm3x_div_rn_noftz_f32_slowpath:
[----:B------:R-:W-:Y:S01]  /*08c0*/  SHF.R.U32.HI R5, RZ, 0x17, R6 ;  /* 0x00000017ff057819 */ /* 0x000fe20000011606 */
[----:B------:R-:W-:Y:S01]  /*08d0*/  BSSY.RECONVERGENT B1, `(.L_x_12) ;  /* 0x0000064000017945 */ /* 0x000fe20003800200 */
[----:B------:R-:W-:Y:S02]  /*08e0*/  SHF.R.U32.HI R3, RZ, 0x17, R0 ;  /* 0x00000017ff037819 */ /* 0x000fe40000011600 */
[----:B------:R-:W-:Y:S02]  /*08f0*/  LOP3.LUT R13, R5, 0xff, RZ, 0xc0, !PT ;  /* 0x000000ff050d7812 */ /* 0x000fe400078ec0ff */
[----:B------:R-:W-:Y:S02]  /*0900*/  LOP3.LUT R10, R3, 0xff, RZ, 0xc0, !PT ;  /* 0x000000ff030a7812 */ /* 0x000fe400078ec0ff */
[----:B------:R-:W-:Y:S01]  /*0910*/  MOV R5, R0 ;  /* 0x0000000000057202 */ /* 0x000fe20000000f00 */
[----:B------:R-:W-:Y:S01]  /*0920*/  VIADD R9, R13, 0xffffffff ;  /* 0xffffffff0d097836 */ /* 0x000fe20000000000 */
[----:B------:R-:W-:-:S04]  /*0930*/  IADD3 R8, PT, PT, R10, -0x1, RZ ;  /* 0xffffffff0a087810 */ /* 0x000fc80007ffe0ff */
[----:B------:R-:W-:-:S04]  /*0940*/  ISETP.GT.U32.AND P0, PT, R9, 0xfd, PT ;  /* 0x000000fd0900780c */ /* 0x000fc80003f04070 */
[----:B------:R-:W-:-:S13]  /*0950*/  ISETP.GT.U32.OR P0, PT, R8, 0xfd, P0 ;  /* 0x000000fd0800780c */ /* 0x000fda0000704470 */
[----:B------:R-:W-:Y:S01]  /*0960*/  @!P0 MOV R7, RZ ;  /* 0x000000ff00078202 */ /* 0x000fe20000000f00 */
[----:B------:R-:W-:Y:S06]  /*0970*/  @!P0 BRA `(.L_x_13) ;  /* 0x0000000000608947 */ /* 0x000fec0003800000 */
[----:B------:R-:W-:Y:S01]  /*0980*/  FSETP.GTU.FTZ.AND P0, PT, |R0|, +INF , PT ;  /* 0x7f8000000000780b */ /* 0x000fe20003f1c200 */
[----:B------:R-:W-:Y:S01]  /*0990*/  IMAD.MOV.U32 R3, RZ, RZ, R6 ;  /* 0x000000ffff037224 */ /* 0x000fe200078e0006 */
[----:B------:R-:W-:-:S04]  /*09a0*/  FSETP.GTU.FTZ.AND P1, PT, |R6|, +INF , PT ;  /* 0x7f8000000600780b */ /* 0x000fc80003f3c200 */
[----:B------:R-:W-:-:S13]  /*09b0*/  PLOP3.LUT P0, PT, P0, P1, PT, 0xf8, 0x8f ;  /* 0x00000000008f781c */ /* 0x000fda0000703f70 */
[----:B------:R-:W-:Y:S05]  /*09c0*/  @P0 BRA `(.L_x_14) ;  /* 0x00000004004c0947 */ /* 0x000fea0003800000 */
[----:B------:R-:W-:-:S13]  /*09d0*/  LOP3.LUT P0, RZ, R6, 0x7fffffff, R5, 0xc8, !PT ;  /* 0x7fffffff06ff7812 */ /* 0x000fda000780c805 */
[----:B------:R-:W-:Y:S05]  /*09e0*/  @!P0 BRA `(.L_x_15) ;  /* 0x00000004003c8947 */ /* 0x000fea0003800000 */
[C---:B------:R-:W-:Y:S02]  /*09f0*/  FSETP.NEU.FTZ.AND P2, PT, |R0|.reuse, +INF , PT ;  /* 0x7f8000000000780b */ /* 0x040fe40003f5d200 */
[----:B------:R-:W-:Y:S02]  /*0a00*/  FSETP.NEU.FTZ.AND P1, PT, |R3|, +INF , PT ;  /* 0x7f8000000300780b */ /* 0x000fe40003f3d200 */
[----:B------:R-:W-:-:S11]  /*0a10*/  FSETP.NEU.FTZ.AND P0, PT, |R0|, +INF , PT ;  /* 0x7f8000000000780b */ /* 0x000fd60003f1d200 */
[----:B------:R-:W-:Y:S05]  /*0a20*/  @!P1 BRA !P2, `(.L_x_15) ;  /* 0x00000004002c9947 */ /* 0x000fea0005000000 */
[----:B------:R-:W-:-:S04]  /*0a30*/  LOP3.LUT P2, RZ, R5, 0x7fffffff, RZ, 0xc0, !PT ;  /* 0x7fffffff05ff7812 */ /* 0x000fc8000784c0ff */
[----:B------:R-:W-:-:S13]  /*0a40*/  PLOP3.LUT P1, PT, P1, P2, PT, 0x2f, 0xf2 ;  /* 0x0000000000f2781c */ /* 0x000fda0000f24577 */
[----:B------:R-:W-:Y:S05]  /*0a50*/  @P1 BRA `(.L_x_16) ;  /* 0x0000000400181947 */ /* 0x000fea0003800000 */
[----:B------:R-:W-:-:S04]  /*0a60*/  LOP3.LUT P1, RZ, R6, 0x7fffffff, RZ, 0xc0, !PT ;  /* 0x7fffffff06ff7812 */ /* 0x000fc8000782c0ff */
[----:B------:R-:W-:-:S13]  /*0a70*/  PLOP3.LUT P0, PT, P0, P1, PT, 0x2f, 0xf2 ;  /* 0x0000000000f2781c */ /* 0x000fda0000702577 */
[----:B------:R-:W-:Y:S05]  /*0a80*/  @P0 BRA `(.L_x_17) ;  /* 0x0000000400000947 */ /* 0x000fea0003800000 */
[----:B------:R-:W-:Y:S02]  /*0a90*/  ISETP.GE.AND P0, PT, R8, RZ, PT ;  /* 0x000000ff0800720c */ /* 0x000fe40003f06270 */
[----:B------:R-:W-:-:S11]  /*0aa0*/  ISETP.GE.AND P1, PT, R9, RZ, PT ;  /* 0x000000ff0900720c */ /* 0x000fd60003f26270 */
[----:B------:R-:W-:Y:S01]  /*0ab0*/  @P0 MOV R7, RZ ;  /* 0x000000ff00070202 */ /* 0x000fe20000000f00 */
[----:B------:R-:W-:Y:S01]  /*0ac0*/  @!P0 FFMA R5, R0, 1.84467440737095516160e+19, RZ ;  /* 0x5f80000000058823 */ /* 0x000fe200000000ff */
[----:B------:R-:W-:Y:S01]  /*0ad0*/  @!P0 MOV R7, 0xffffffc0 ;  /* 0xffffffc000078802 */ /* 0x000fe20000000f00 */
[----:B------:R-:W-:-:S03]  /*0ae0*/  @!P1 FFMA R6, R3, 1.84467440737095516160e+19, RZ ;  /* 0x5f80000003069823 */ /* 0x000fc600000000ff */
[----:B------:R-:W-:-:S07]  /*0af0*/  @!P1 IADD3 R7, PT, PT, R7, 0x40, RZ ;  /* 0x0000004007079810 */ /* 0x000fce0007ffe0ff */
.L_x_13:
[----:B------:R-:W-:Y:S01]  /*0b00*/  LEA R3, R13, 0xc0800000, 0x17 ;  /* 0xc08000000d037811 */ /* 0x000fe200078eb8ff */
[----:B------:R-:W-:Y:S04]  /*0b10*/  BSSY.RECONVERGENT B2, `(.L_x_18) ;  /* 0x0000036000027945 */ /* 0x000fe80003800200 */
[----:B------:R-:W-:Y:S01]  /*0b20*/  IMAD.IADD R3, R6, 0x1, -R3 ;  /* 0x0000000106037824 */ /* 0x000fe200078e0a03 */
[----:B------:R-:W-:-:S03]  /*0b30*/  IADD3 R6, PT, PT, R10, -0x7f, RZ ;  /* 0xffffff810a067810 */ /* 0x000fc60007ffe0ff */
[----:B------:R-:W0:Y:S01]  /*0b40*/  MUFU.RCP R8, R3 ;  /* 0x0000000300087308 */ /* 0x000e220000001000 */
[----:B------:R-:W-:Y:S01]  /*0b50*/  FADD.FTZ R9, -R3, -RZ ;  /* 0x800000ff03097221 */ /* 0x000fe20000010100 */
[C---:B------:R-:W-:Y:S01]  /*0b60*/  IMAD R0, R6.reuse, -0x800000, R5 ;  /* 0xff80000006007824 */ /* 0x040fe200078e0205 */
[----:B------:R-:W-:-:S04]  /*0b70*/  IADD3 R6, PT, PT, R6, 0x7f, -R13 ;  /* 0x0000007f06067810 */ /* 0x000fc80007ffe80d */
[----:B------:R-:W-:Y:S01]  /*0b80*/  IADD3 R6, PT, PT, R6, R7, RZ ;  /* 0x0000000706067210 */ /* 0x000fe20007ffe0ff */
[----:B0-----:R-:W-:-:S04]  /*0b90*/  FFMA R11, R8, R9, 1 ;  /* 0x3f800000080b7423 */ /* 0x001fc80000000009 */
[----:B------:R-:W-:-:S04]  /*0ba0*/  FFMA R10, R8, R11, R8 ;  /* 0x0000000b080a7223 */ /* 0x000fc80000000008 */
[----:B------:R-:W-:-:S04]  /*0bb0*/  FFMA R5, R0, R10, RZ ;  /* 0x0000000a00057223 */ /* 0x000fc800000000ff */
[----:B------:R-:W-:-:S04]  /*0bc0*/  FFMA R8, R9, R5, R0 ;  /* 0x0000000509087223 */ /* 0x000fc80000000000 */
[----:B------:R-:W-:-:S04]  /*0bd0*/  FFMA R11, R10, R8, R5 ;  /* 0x000000080a0b7223 */ /* 0x000fc80000000005 */
[----:B------:R-:W-:-:S04]  /*0be0*/  FFMA R8, R9, R11, R0 ;  /* 0x0000000b09087223 */ /* 0x000fc80000000000 */
[----:B------:R-:W-:-:S05]  /*0bf0*/  FFMA R0, R10, R8, R11 ;  /* 0x000000080a007223 */ /* 0x000fca000000000b */
[----:B------:R-:W-:-:S04]  /*0c00*/  SHF.R.U32.HI R3, RZ, 0x17, R0 ;  /* 0x00000017ff037819 */ /* 0x000fc80000011600 */
[----:B------:R-:W-:-:S04]  /*0c10*/  LOP3.LUT R3, R3, 0xff, RZ, 0xc0, !PT ;  /* 0x000000ff03037812 */ /* 0x000fc800078ec0ff */
[----:B------:R-:W-:-:S04]  /*0c20*/  IADD3 R7, PT, PT, R3, R6, RZ ;  /* 0x0000000603077210 */ /* 0x000fc80007ffe0ff */
[----:B------:R-:W-:-:S04]  /*0c30*/  IADD3 R3, PT, PT, R7, -0x1, RZ ;  /* 0xffffffff07037810 */ /* 0x000fc80007ffe0ff */
[----:B------:R-:W-:-:S13]  /*0c40*/  ISETP.GE.U32.AND P0, PT, R3, 0xfe, PT ;  /* 0x000000fe0300780c */ /* 0x000fda0003f06070 */
[----:B------:R-:W-:Y:S05]  /*0c50*/  @!P0 BRA `(.L_x_19) ;  /* 0x0000000000808947 */ /* 0x000fea0003800000 */
[----:B------:R-:W-:-:S13]  /*0c60*/  ISETP.GT.AND P0, PT, R7, 0xfe, PT ;  /* 0x000000fe0700780c */ /* 0x000fda0003f04270 */
[----:B------:R-:W-:Y:S05]  /*0c70*/  @P0 BRA `(.L_x_20) ;  /* 0x00000000006c0947 */ /* 0x000fea0003800000 */
[----:B------:R-:W-:-:S13]  /*0c80*/  ISETP.GE.AND P0, PT, R7, 0x1, PT ;  /* 0x000000010700780c */ /* 0x000fda0003f06270 */
[----:B------:R-:W-:Y:S05]  /*0c90*/  @P0 BRA `(.L_x_21) ;  /* 0x0000000000740947 */ /* 0x000fea0003800000 */
[----:B------:R-:W-:Y:S02]  /*0ca0*/  ISETP.GE.AND P0, PT, R7, -0x18, PT ;  /* 0xffffffe80700780c */ /* 0x000fe40003f06270 */
[----:B------:R-:W-:-:S11]  /*0cb0*/  LOP3.LUT R0, R0, 0x80000000, RZ, 0xc0, !PT ;  /* 0x8000000000007812 */ /* 0x000fd600078ec0ff */
[----:B------:R-:W-:Y:S05]  /*0cc0*/  @!P0 BRA `(.L_x_21) ;  /* 0x0000000000688947 */ /* 0x000fea0003800000 */
[CCC-:B------:R-:W-:Y:S01]  /*0cd0*/  FFMA.RZ R3, R10.reuse, R8.reuse, R11.reuse ;  /* 0x000000080a037223 */ /* 0x1c0fe2000000c00b */
[CCC-:B------:R-:W-:Y:S01]  /*0ce0*/  FFMA.RM R6, R10.reuse, R8.reuse, R11.reuse ;  /* 0x000000080a067223 */ /* 0x1c0fe2000000400b */
[C---:B------:R-:W-:Y:S02]  /*0cf0*/  ISETP.NE.AND P2, PT, R7.reuse, RZ, PT ;  /* 0x000000ff0700720c */ /* 0x040fe40003f45270 */
[----:B------:R-:W-:Y:S02]  /*0d00*/  ISETP.NE.AND P1, PT, R7, RZ, PT ;  /* 0x000000ff0700720c */ /* 0x000fe40003f25270 */
[----:B------:R-:W-:Y:S01]  /*0d10*/  LOP3.LUT R5, R3, 0x7fffff, RZ, 0xc0, !PT ;  /* 0x007fffff03057812 */ /* 0x000fe200078ec0ff */
[----:B------:R-:W-:Y:S01]  /*0d20*/  FFMA.RP R3, R10, R8, R11 ;  /* 0x000000080a037223 */ /* 0x000fe2000000800b */
[C---:B------:R-:W-:Y:S01]  /*0d30*/  VIADD R8, R7.reuse, 0x20 ;  /* 0x0000002007087836 */ /* 0x040fe20000000000 */
[----:B------:R-:W-:Y:S02]  /*0d40*/  IADD3 R7, PT, PT, -R7, RZ, RZ ;  /* 0x000000ff07077210 */ /* 0x000fe40007ffe1ff */
[----:B------:R-:W-:-:S02]  /*0d50*/  LOP3.LUT R5, R5, 0x800000, RZ, 0xfc, !PT ;  /* 0x0080000005057812 */ /* 0x000fc400078efcff */
[----:B------:R-:W-:Y:S02]  /*0d60*/  FSETP.NEU.FTZ.AND P0, PT, R3, R6, PT ;  /* 0x000000060300720b */ /* 0x000fe40003f1d000 */
[----:B------:R-:W-:Y:S02]  /*0d70*/  SHF.L.U32 R8, R5, R8, RZ ;  /* 0x0000000805087219 */ /* 0x000fe400000006ff */
[----:B------:R-:W-:Y:S02]  /*0d80*/  SEL R6, R7, RZ, P2 ;  /* 0x000000ff07067207 */ /* 0x000fe40001000000 */
[----:B------:R-:W-:Y:S02]  /*0d90*/  ISETP.NE.AND P1, PT, R8, RZ, P1 ;  /* 0x000000ff0800720c */ /* 0x000fe40000f25270 */
[----:B------:R-:W-:Y:S02]  /*0da0*/  SHF.R.U32.HI R6, RZ, R6, R5 ;  /* 0x00000006ff067219 */ /* 0x000fe40000011605 */
[----:B------:R-:W-:-:S02]  /*0db0*/  PLOP3.LUT P0, PT, P0, P1, PT, 0xf8, 0x8f ;  /* 0x00000000008f781c */ /* 0x000fc40000703f70 */
[----:B------:R-:W-:Y:S02]  /*0dc0*/  SHF.R.U32.HI R8, RZ, 0x1, R6 ;  /* 0x00000001ff087819 */ /* 0x000fe40000011606 */
[----:B------:R-:W-:-:S04]  /*0dd0*/  SEL R3, RZ, 0x1, !P0 ;  /* 0x00000001ff037807 */ /* 0x000fc80004000000 */
[----:B------:R-:W-:-:S04]  /*0de0*/  LOP3.LUT R3, R3, 0x1, R8, 0xf8, !PT ;  /* 0x0000000103037812 */ /* 0x000fc800078ef808 */
[----:B------:R-:W-:-:S04]  /*0df0*/  LOP3.LUT R3, R3, R6, RZ, 0xc0, !PT ;  /* 0x0000000603037212 */ /* 0x000fc800078ec0ff */
[----:B------:R-:W-:-:S04]  /*0e00*/  IADD3 R3, PT, PT, R8, R3, RZ ;  /* 0x0000000308037210 */ /* 0x000fc80007ffe0ff */
[----:B------:R-:W-:Y:S01]  /*0e10*/  LOP3.LUT R0, R3, R0, RZ, 0xfc, !PT ;  /* 0x0000000003007212 */ /* 0x000fe200078efcff */
[----:B------:R-:W-:Y:S06]  /*0e20*/  BRA `(.L_x_21) ;  /* 0x0000000000107947 */ /* 0x000fec0003800000 */
.L_x_20:
[----:B------:R-:W-:-:S04]  /*0e30*/  LOP3.LUT R0, R0, 0x80000000, RZ, 0xc0, !PT ;  /* 0x8000000000007812 */ /* 0x000fc800078ec0ff */
[----:B------:R-:W-:Y:S01]  /*0e40*/  LOP3.LUT R0, R0, 0x7f800000, RZ, 0xfc, !PT ;  /* 0x7f80000000007812 */ /* 0x000fe200078efcff */
[----:B------:R-:W-:Y:S06]  /*0e50*/  BRA `(.L_x_21) ;  /* 0x0000000000047947 */ /* 0x000fec0003800000 */
.L_x_19:
[----:B------:R-:W-:-:S07]  /*0e60*/  LEA R0, R6, R0, 0x17 ;  /* 0x0000000006007211 */ /* 0x000fce00078eb8ff */
.L_x_21:
[----:B------:R-:W-:Y:S05]  /*0e70*/  BSYNC.RECONVERGENT B2 ;  /* 0x0000000000027941 */ /* 0x000fea0003800200 */
.L_x_18:
[----:B------:R-:W-:Y:S05]  /*0e80*/  BRA `(.L_x_22) ;  /* 0x0000000000207947 */ /* 0x000fea0003800000 */
.L_x_17:
[----:B------:R-:W-:-:S04]  /*0e90*/  LOP3.LUT R0, R6, 0x80000000, R5, 0x48, !PT ;  /* 0x8000000006007812 */ /* 0x000fc800078e4805 */
[----:B------:R-:W-:Y:S01]  /*0ea0*/  LOP3.LUT R0, R0, 0x7f800000, RZ, 0xfc, !PT ;  /* 0x7f80000000007812 */ /* 0x000fe200078efcff */
[----:B------:R-:W-:Y:S06]  /*0eb0*/  BRA `(.L_x_22) ;  /* 0x0000000000147947 */ /* 0x000fec0003800000 */
.L_x_16:
[----:B------:R-:W-:Y:S01]  /*0ec0*/  LOP3.LUT R0, R6, 0x80000000, R5, 0x48, !PT ;  /* 0x8000000006007812 */ /* 0x000fe200078e4805 */
[----:B------:R-:W-:Y:S06]  /*0ed0*/  BRA `(.L_x_22) ;  /* 0x00000000000c7947 */ /* 0x000fec0003800000 */
.L_x_15:
[----:B------:R-:W0:Y:S01]  /*0ee0*/  MUFU.RSQ R0, -QNAN ;  /* 0xffc0000000007908 */ /* 0x000e220000001400 */
[----:B------:R-:W-:Y:S05]  /*0ef0*/  BRA `(.L_x_22) ;  /* 0x0000000000047947 */ /* 0x000fea0003800000 */
.L_x_14:
[----:B------:R-:W-:-:S07]  /*0f00*/  FADD.FTZ R0, R0, R3 ;  /* 0x0000000300007221 */ /* 0x000fce0000010000 */
.L_x_22:
[----:B------:R-:W-:Y:S05]  /*0f10*/  BSYNC.RECONVERGENT B1 ;  /* 0x0000000000017941 */ /* 0x000fea0003800200 */
.L_x_12:
[----:B------:R-:W-:-:S04]  /*0f20*/  HFMA2 R5, -RZ, RZ, 0, 0 ;  /* 0x00000000ff057431 */ /* 0x000fc800000001ff */
[----:B0-----:R-:W-:Y:S05]  /*0f30*/  RET.REL.NODEC R4 `(_Z10get_coeffsP4int2P6float3S2_PfS3_i) ;  /* 0xfffffff004307950 */ /* 0x001fea0003c3ffff */
.L_x_23:
[----:B------:R-:W-:-:S00]  /*0f40*/  BRA `(.L_x_23) ;  /* 0xfffffffc00fc7947 */ /* 0x000fc0000383ffff */
[----:B------:R-:W-:-:S00]  /*0f50*/  NOP ;  /* 0x0000000000007918 */ /* 0x000fc00000000000 */
        /* <DEDUP_REMOVED lines=10> */
.L_x_25:


//--------------------- .nv.shared.reserved.0     --------------------------
	.section	.nv.shared.reserved.0,"aw",@nobits
	.weak		__nv_reservedSMEM_offset_0_alias
	.size		__nv_reservedSMEM_offset_0_alias, 0, 64
	.other		__nv_reservedSMEM_offset_0_alias,@"STO_CUDA_RESERVED_SHARED STV_DEFAULT"
__nv_reservedSMEM_offset_0_alias:
	.zero		0
	.zero		64


//--------------------- .nv.constant0._Z10get_coeffsP4int2P6float3S2_PfS3_i --------------------------
	.section	.nv.constant0._Z10get_coeffsP4int2P6float3S2_PfS3_i,"a",@progbits
	.sectionflags	@""
	.align	4
.nv.constant0._Z10get_coeffsP4int2P6float3S2_PfS3_i:
	.zero		940


//--------------------- SYMBOLS --------------------------

	.type		.nv.reservedSmem.offset0,@object
	.size		.nv.reservedSmem.offset0,0x4
